	.headerflags	@"EF_CUDA_TEXMODE_UNIFIED EF_CUDA_64BIT_ADDRESS EF_CUDA_ACCELERATORS EF_CUDA_SM90 EF_CUDA_VIRTUAL_SM(EF_CUDA_SM90)"
	.elftype	@"ET_EXEC"


//--------------------- .nv.info                  --------------------------
	.section	.nv.info,"",@"SHT_CUDA_INFO"
	.align	4


	//----- nvinfo : EIATTR_REGCOUNT
	.align		4
        /*0000*/ 	.byte	0x04, 0x2f
        /*0002*/ 	.short	(.L_3 - .L_2)
	.align		4
.L_2:
        /*0004*/ 	.word	index@(triton_poi_fused__native_batch_norm_legit_no_training_13)
        /*0008*/ 	.word	0x00000016


	//----- nvinfo : EIATTR_MIN_STACK_SIZE
	.align		4
.L_3:
        /*000c*/ 	.byte	0x04, 0x12
        /*000e*/ 	.short	(.L_5 - .L_4)
	.align		4
.L_4:
        /*0010*/ 	.word	index@(triton_poi_fused__native_batch_norm_legit_no_training_13)
        /*0014*/ 	.word	0x00000000


	//----- nvinfo : EIATTR_FRAME_SIZE
	.align		4
.L_5:
        /*0018*/ 	.byte	0x04, 0x11
        /*001a*/ 	.short	(.L_7 - .L_6)
	.align		4
.L_6:
        /*001c*/ 	.word	index@(triton_poi_fused__native_batch_norm_legit_no_training_13)
        /*0020*/ 	.word	0x00000000


	//----- nvinfo : EIATTR_MIN_STACK_SIZE
	.align		4
.L_7:
        /*0024*/ 	.byte	0x04, 0x12
        /*0026*/ 	.short	(.L_9 - .L_8)
	.align		4
.L_8:
        /*0028*/ 	.word	index@(triton_poi_fused__native_batch_norm_legit_no_training_13)
        /*002c*/ 	.word	0x00000000
.L_9:


//--------------------- .nv.info.triton_poi_fused__native_batch_norm_legit_no_training_13 --------------------------
	.section	.nv.info.triton_poi_fused__native_batch_norm_legit_no_training_13,"",@"SHT_CUDA_INFO"
	.sectionflags	@""
	.align	4


	//----- nvinfo : EIATTR_CUDA_API_VERSION
	.align		4
        /*0000*/ 	.byte	0x04, 0x37
        /*0002*/ 	.short	(.L_11 - .L_10)
.L_10:
        /*0004*/ 	.word	0x0000007c


	//----- nvinfo : EIATTR_KPARAM_INFO
	.align		4
.L_11:
        /*0008*/ 	.byte	0x04, 0x17
        /*000a*/ 	.short	(.L_13 - .L_12)
.L_12:
        /*000c*/ 	.word	0x00000000
        /*0010*/ 	.short	0x0006
        /*0012*/ 	.short	0x0030
        /*0014*/ 	.byte	0x00, 0xf0, 0x11, 0x00


	//----- nvinfo : EIATTR_KPARAM_INFO
	.align		4
.L_13:
        /*0018*/ 	.byte	0x04, 0x17
        /*001a*/ 	.short	(.L_15 - .L_14)
.L_14:
        /*001c*/ 	.word	0x00000000
        /*0020*/ 	.short	0x0005
        /*0022*/ 	.short	0x0028
        /*0024*/ 	.byte	0x00, 0xf4, 0x21, 0x00


	//----- nvinfo : EIATTR_KPARAM_INFO
	.align		4
.L_15:
        /*0028*/ 	.byte	0x04, 0x17
        /*002a*/ 	.short	(.L_17 - .L_16)
.L_16:
        /*002c*/ 	.word	0x00000000
        /*0030*/ 	.short	0x0004
        /*0032*/ 	.short	0x0020
        /*0034*/ 	.byte	0x00, 0xf4, 0x21, 0x00


	//----- nvinfo : EIATTR_KPARAM_INFO
	.align		4
.L_17:
        /*0038*/ 	.byte	0x04, 0x17
        /*003a*/ 	.short	(.L_19 - .L_18)
.L_18:
        /*003c*/ 	.word	0x00000000
        /*0040*/ 	.short	0x0003
        /*0042*/ 	.short	0x0018
        /*0044*/ 	.byte	0x00, 0xf4, 0x21, 0x00


	//----- nvinfo : EIATTR_KPARAM_INFO
	.align		4
.L_19:
        /*0048*/ 	.byte	0x04, 0x17
        /*004a*/ 	.short	(.L_21 - .L_20)
.L_20:
        /*004c*/ 	.word	0x00000000
        /*0050*/ 	.short	0x0002
        /*0052*/ 	.short	0x0010
        /*0054*/ 	.byte	0x00, 0xf4, 0x21, 0x00


	//----- nvinfo : EIATTR_KPARAM_INFO
	.align		4
.L_21:
        /*0058*/ 	.byte	0x04, 0x17
        /*005a*/ 	.short	(.L_23 - .L_22)
.L_22:
        /*005c*/ 	.word	0x00000000
        /*0060*/ 	.short	0x0001
        /*0062*/ 	.short	0x0008
        /*0064*/ 	.byte	0x00, 0xf4, 0x21, 0x00


	//----- nvinfo : EIATTR_KPARAM_INFO
	.align		4
.L_23:
        /*0068*/ 	.byte	0x04, 0x17
        /*006a*/ 	.short	(.L_25 - .L_24)
.L_24:
        /*006c*/ 	.word	0x00000000
        /*0070*/ 	.short	0x0000
        /*0072*/ 	.short	0x0000
        /*0074*/ 	.byte	0x00, 0xf4, 0x21, 0x00


	//----- nvinfo : EIATTR_SPARSE_MMA_MASK
	.align		4
.L_25:
        /*0078*/ 	.byte	0x03, 0x50
        /*007a*/ 	.short	0x0000


	//----- nvinfo : EIATTR_MAXREG_COUNT
	.align		4
        /*007c*/ 	.byte	0x03, 0x1b
        /*007e*/ 	.short	0x00ff


	//----- nvinfo : EIATTR_EXIT_INSTR_OFFSETS
	.align		4
        /*0080*/ 	.byte	0x04, 0x1c
        /*0082*/ 	.short	(.L_27 - .L_26)


	//   ....[0]....
.L_26:
        /*0084*/ 	.word	0x000003e0


	//   ....[1]....
        /*0088*/ 	.word	0x00000400


	//----- nvinfo : EIATTR_REQNTID
	.align		4
.L_27:
        /*008c*/ 	.byte	0x04, 0x10
        /*008e*/ 	.short	(.L_29 - .L_28)
.L_28:
        /*0090*/ 	.word	0x00000080
        /*0094*/ 	.word	0x00000001
        /*0098*/ 	.word	0x00000001


	//----- nvinfo : EIATTR_CBANK_PARAM_SIZE
	.align		4
.L_29:
        /*009c*/ 	.byte	0x03, 0x19
        /*009e*/ 	.short	0x0034


	//----- nvinfo : EIATTR_PARAM_CBANK
	.align		4
        /*00a0*/ 	.byte	0x04, 0x0a
        /*00a2*/ 	.short	(.L_31 - .L_30)
	.align		4
.L_30:
        /*00a4*/ 	.word	index@(.nv.constant0.triton_poi_fused__native_batch_norm_legit_no_training_13)
        /*00a8*/ 	.short	0x0210
        /*00aa*/ 	.short	0x0034


	//----- nvinfo : EIATTR_SW_WAR
	.align		4
.L_31:
        /*00ac*/ 	.byte	0x04, 0x36
        /*00ae*/ 	.short	(.L_33 - .L_32)
.L_32:
        /*00b0*/ 	.word	0x00000008
.L_33:


//--------------------- .nv.callgraph             --------------------------
	.section	.nv.callgraph,"",@"SHT_CUDA_CALLGRAPH"
	.align	4
	.sectionentsize	8
	.align		4
        /*0000*/ 	.word	0x00000000
	.align		4
        /*0004*/ 	.word	0xffffffff
	.align		4
        /*0008*/ 	.word	0x00000000
	.align		4
        /*000c*/ 	.word	0xfffffffe
	.align		4
        /*0010*/ 	.word	0x00000000
	.align		4
        /*0014*/ 	.word	0xfffffffd
	.align		4
        /*0018*/ 	.word	0x00000000
	.align		4
        /*001c*/ 	.word	0xfffffffc


//--------------------- .nv.constant4             --------------------------
	.section	.nv.constant4,"a",@progbits
	.align	8
	.align		8
.nv.constant4:
        /*0000*/ 	.dword	_$_str
	.align		8
        /*0008*/ 	.dword	_$_str_$_2


//--------------------- .text.triton_poi_fused__native_batch_norm_legit_no_training_13 --------------------------
	.section	.text.triton_poi_fused__native_batch_norm_legit_no_training_13,"ax",@progbits
	.align	128
        .global         triton_poi_fused__native_batch_norm_legit_no_training_13
        .type           triton_poi_fused__native_batch_norm_legit_no_training_13,@function
        .size           triton_poi_fused__native_batch_norm_legit_no_training_13,(.L_x_1 - triton_poi_fused__native_batch_norm_legit_no_training_13)
        .other          triton_poi_fused__native_batch_norm_legit_no_training_13,@"STO_CUDA_ENTRY STV_DEFAULT"
triton_poi_fused__native_batch_norm_legit_no_training_13:
.text.triton_poi_fused__native_batch_norm_legit_no_training_13:
[----:B------:R-:W0:Y:S01]  /*0000*/  LDC R1, c[0x0][0x28] ;  /* 0x00000a00ff017b82 */ /* 0x000e220000000800 */
[----:B------:R-:W1:Y:S07]  /*0010*/  S2R R0, SR_TID.X ;  /* 0x0000000000007919 */ /* 0x000e6e0000002100 */
[----:B------:R-:W2:Y:S01]  /*0020*/  LDC.64 R8, c[0x0][0x220] ;  /* 0x00008800ff087b82 */ /* 0x000ea20000000a00 */
[----:B------:R-:W-:Y:S01]  /*0030*/  ULDC.64 UR4, c[0x0][0x208] ;  /* 0x0000820000047ab9 */ /* 0x000fe20000000a00 */
[----:B------:R-:W3:Y:S06]  /*0040*/  S2R R5, SR_CTAID.X ;  /* 0x0000000000057919 */ /* 0x000eec0000002500 */
[----:B------:R-:W4:Y:S08]  /*0050*/  LDC.64 R12, c[0x0][0x210] ;  /* 0x00008400ff0c7b82 */ /* 0x000f300000000a00 */
[----:B------:R-:W5:Y:S08]  /*0060*/  LDC.64 R14, c[0x0][0x218] ;  /* 0x00008600ff0e7b82 */ /* 0x000f700000000a00 */
[----:B------:R-:W5:Y:S01]  /*0070*/  LDC.64 R16, c[0x0][0x228] ;  /* 0x00008a00ff107b82 */ /* 0x000f620000000a00 */
[----:B-1----:R-:W-:-:S07]  /*0080*/  SHF.L.U32 R0, R0, 0x1, RZ ;  /* 0x0000000100007819 */ /* 0x002fce00000006ff */
[----:B------:R-:W1:Y:S01]  /*0090*/  LDC.64 R18, c[0x0][0x230] ;  /* 0x00008c00ff127b82 */ /* 0x000e620000000a00 */
[----:B---3--:R-:W-:Y:S02]  /*00a0*/  SHF.R.S32.HI R3, RZ, 0x17, R5 ;  /* 0x00000017ff037819 */ /* 0x008fe40000011405 */
[----:B------:R-:W-:Y:S02]  /*00b0*/  LOP3.LUT R0, R0, 0xfe, RZ, 0xc0, !PT ;  /* 0x000000fe00007812 */ /* 0x000fe400078ec0ff */
[----:B------:R-:W-:Y:S02]  /*00c0*/  SGXT R3, R3, 0x1 ;  /* 0x000000010303781a */ /* 0x000fe40000000200 */
[----:B------:R-:W-:-:S04]  /*00d0*/  LEA R0, R5, R0, 0x8 ;  /* 0x0000000005007211 */ /* 0x000fc800078e40ff */
[----:B------:R-:W-:Y:S02]  /*00e0*/  LEA.HI R3, R3, R0, RZ, 0x8 ;  /* 0x0000000003037211 */ /* 0x000fe400078f40ff */
[----:B------:R-:W-:Y:S02]  /*00f0*/  ISETP.GE.AND P4, PT, R0, 0x400, PT ;  /* 0x000004000000780c */ /* 0x000fe40003f86270 */
[----:B------:R-:W-:-:S04]  /*0100*/  LOP3.LUT R3, R3, 0xffffff00, RZ, 0xc0, !PT ;  /* 0xffffff0003037812 */ /* 0x000fc800078ec0ff */
[----:B------:R-:W-:Y:S02]  /*0110*/  IADD3 R11, R0, -R3, RZ ;  /* 0x80000003000b7210 */ /* 0x000fe40007ffe0ff */
[----:B------:R-:W-:-:S03]  /*0120*/  CS2R R2, SRZ ;  /* 0x0000000000027805 */ /* 0x000fc6000001ff00 */
[----:B--2---:R-:W-:-:S05]  /*0130*/  IMAD.WIDE R8, R11, 0x4, R8 ;  /* 0x000000040b087825 */ /* 0x004fca00078e0208 */
[----:B------:R2:W3:Y:S01]  /*0140*/  @!P4 LDG.E.EL.64 R2, desc[UR4][R8.64] ;  /* 0x000000040802c981 */ /* 0x0004e2000c2e1b00 */
[----:B------:R-:W-:Y:S02]  /*0150*/  CS2R R4, SRZ ;  /* 0x0000000000047805 */ /* 0x000fe4000001ff00 */
[----:B------:R-:W-:Y:S01]  /*0160*/  CS2R R6, SRZ ;  /* 0x0000000000067805 */ /* 0x000fe2000001ff00 */
[----:B----4-:R-:W-:-:S04]  /*0170*/  IMAD.WIDE R12, R0, 0x4, R12 ;  /* 0x00000004000c7825 */ /* 0x010fc800078e020c */
[C---:B-----5:R-:W-:Y:S01]  /*0180*/  IMAD.WIDE R14, R11.reuse, 0x4, R14 ;  /* 0x000000040b0e7825 */ /* 0x060fe200078e020e */
[----:B------:R-:W4:Y:S04]  /*0190*/  @!P4 LDG.E.64 R4, desc[UR4][R12.64] ;  /* 0x000000040c04c981 */ /* 0x000f28000c1e1b00 */
[----:B------:R5:W4:Y:S01]  /*01a0*/  @!P4 LDG.E.EL.64 R6, desc[UR4][R14.64] ;  /* 0x000000040e06c981 */ /* 0x000b22000c2e1b00 */
[----:B0-----:R-:W-:Y:S01]  /*01b0*/  IMAD.WIDE R16, R11, 0x4, R16 ;  /* 0x000000040b107825 */ /* 0x001fe200078e0210 */
[----:B--2---:R-:W-:-:S03]  /*01c0*/  CS2R R8, SRZ ;  /* 0x0000000000087805 */ /* 0x004fc6000001ff00 */
[----:B-1----:R-:W-:Y:S01]  /*01d0*/  IMAD.WIDE R18, R11, 0x4, R18 ;  /* 0x000000040b127825 */ /* 0x002fe200078e0212 */
[----:B------:R-:W-:-:S04]  /*01e0*/  CS2R R10, SRZ ;  /* 0x00000000000a7805 */ /* 0x000fc8000001ff00 */
[----:B------:R-:W2:Y:S04]  /*01f0*/  @!P4 LDG.E.EL.64 R8, desc[UR4][R18.64] ;  /* 0x000000041208c981 */ /* 0x000ea8000c2e1b00 */
[----:B------:R-:W2:Y:S01]  /*0200*/  @!P4 LDG.E.EL.64 R10, desc[UR4][R16.64] ;  /* 0x00000004100ac981 */ /* 0x000ea2000c2e1b00 */
[----:B-----5:R-:W-:Y:S01]  /*0210*/  HFMA2.MMA R15, -RZ, RZ, 1.625, 0 ;  /* 0x3e800000ff0f7435 */ /* 0x020fe200000001ff */
[----:B---3--:R-:W-:Y:S01]  /*0220*/  FADD R2, R2, 0.0010000000474974513054 ;  /* 0x3a83126f02027421 */ /* 0x008fe20000000000 */
[----:B------:R-:W-:-:S03]  /*0230*/  FADD R12, R3, 0.0010000000474974513054 ;  /* 0x3a83126f030c7421 */ /* 0x000fc60000000000 */
[----:B------:R0:W1:Y:S08]  /*0240*/  MUFU.SQRT R13, R2 ;  /* 0x00000002000d7308 */ /* 0x0000700000002000 */
[----:B------:R-:W3:Y:S01]  /*0250*/  MUFU.SQRT R14, R12 ;  /* 0x0000000c000e7308 */ /* 0x000ee20000002000 */
[----:B0-----:R-:W0:Y:S01]  /*0260*/  LDC.64 R2, c[0x0][0x238] ;  /* 0x00008e00ff027b82 */ /* 0x001e220000000a00 */
[----:B-1----:R-:W-:-:S02]  /*0270*/  FSETP.GT.AND P0, PT, R13, 8.50705917302346158658e+37, PT ;  /* 0x7e8000000d00780b */ /* 0x002fc40003f04000 */
[----:B------:R-:W-:Y:S02]  /*0280*/  FSETP.GEU.AND P2, PT, R13, 1.175494350822287508e-38, PT ;  /* 0x008000000d00780b */ /* 0x000fe40003f4e000 */
[C---:B---3--:R-:W-:Y:S02]  /*0290*/  FSETP.GT.AND P1, PT, R14.reuse, 8.50705917302346158658e+37, PT ;  /* 0x7e8000000e00780b */ /* 0x048fe40003f24000 */
[----:B------:R-:W-:-:S07]  /*02a0*/  FSETP.GEU.AND P3, PT, R14, 1.175494350822287508e-38, PT ;  /* 0x008000000e00780b */ /* 0x000fce0003f6e000 */
[----:B------:R-:W-:-:S04]  /*02b0*/  @P0 FMUL R13, R13, 0.25 ;  /* 0x3e8000000d0d0820 */ /* 0x000fc80000400000 */
[----:B------:R-:W-:Y:S01]  /*02c0*/  @!P2 FMUL R13, R13, 16777216 ;  /* 0x4b8000000d0da820 */ /* 0x000fe20000400000 */
[----:B------:R-:W-:-:S04]  /*02d0*/  @P1 FMUL R14, R14, 0.25 ;  /* 0x3e8000000e0e1820 */ /* 0x000fc80000400000 */
[----:B------:R-:W-:Y:S01]  /*02e0*/  @!P3 FMUL R14, R14, 16777216 ;  /* 0x4b8000000e0eb820 */ /* 0x000fe20000400000 */
[----:B------:R-:W1:Y:S01]  /*02f0*/  MUFU.RCP R13, R13 ;  /* 0x0000000d000d7308 */ /* 0x000e620000001000 */
[----:B------:R-:W-:-:S07]  /*0300*/  FSEL R12, R15, 1, P0 ;  /* 0x3f8000000f0c7808 */ /* 0x000fce0000000000 */
[----:B------:R-:W3:Y:S01]  /*0310*/  MUFU.RCP R14, R14 ;  /* 0x0000000e000e7308 */ /* 0x000ee20000001000 */
[----:B------:R-:W-:Y:S01]  /*0320*/  FSEL R15, R15, 1, P1 ;  /* 0x3f8000000f0f7808 */ /* 0x000fe20000800000 */
[----:B------:R-:W-:Y:S01]  /*0330*/  @!P2 FMUL R12, R12, 16777216 ;  /* 0x4b8000000c0ca820 */ /* 0x000fe20000400000 */
[----:B----4-:R-:W-:-:S03]  /*0340*/  FADD R4, -R6, R4 ;  /* 0x0000000406047221 */ /* 0x010fc60000000100 */
[----:B------:R-:W-:Y:S01]  /*0350*/  @!P3 FMUL R15, R15, 16777216 ;  /* 0x4b8000000f0fb820 */ /* 0x000fe20000400000 */
[----:B------:R-:W-:Y:S01]  /*0360*/  FADD R5, -R7, R5 ;  /* 0x0000000507057221 */ /* 0x000fe20000000100 */
[----:B-1----:R-:W-:Y:S02]  /*0370*/  FMUL R13, R13, R12 ;  /* 0x0000000c0d0d7220 */ /* 0x002fe40000400000 */
[----:B---3--:R-:W-:Y:S02]  /*0380*/  FMUL R6, R14, R15 ;  /* 0x0000000f0e067220 */ /* 0x008fe40000400000 */
[----:B------:R-:W-:Y:S02]  /*0390*/  FMUL R13, R4, R13 ;  /* 0x0000000d040d7220 */ /* 0x000fe40000400000 */
[----:B------:R-:W-:Y:S01]  /*03a0*/  FMUL R6, R5, R6 ;  /* 0x0000000605067220 */ /* 0x000fe20000400000 */
[----:B0-----:R-:W-:-:S04]  /*03b0*/  IMAD.WIDE R2, R0, 0x4, R2 ;  /* 0x0000000400027825 */ /* 0x001fc800078e0202 */
[----:B--2---:R-:W-:Y:S01]  /*03c0*/  FFMA R8, R13, R10, R8 ;  /* 0x0000000a0d087223 */ /* 0x004fe20000000008 */
[----:B------:R-:W-:Y:S01]  /*03d0*/  FFMA R9, R6, R11, R9 ;  /* 0x0000000b06097223 */ /* 0x000fe20000000009 */
[----:B------:R-:W-:Y:S06]  /*03e0*/  @P4 EXIT ;  /* 0x000000000000494d */ /* 0x000fec0003800000 */
[----:B------:R-:W-:Y:S01]  /*03f0*/  STG.E.64 desc[UR4][R2.64], R8 ;  /* 0x0000000802007986 */ /* 0x000fe2000c101b04 */
[----:B------:R-:W-:Y:S05]  /*0400*/  EXIT ;  /* 0x000000000000794d */ /* 0x000fea0003800000 */
.L_x_0:
[----:B------:R-:W-:-:S00]  /*0410*/  BRA `(.L_x_0) ;  /* 0xfffffffc00fc7947 */ /* 0x000fc0000383ffff */
[----:B------:R-:W-:-:S00]  /*0420*/  NOP ;  /* 0x0000000000007918 */ /* 0x000fc00000000000 */
        /* <DEDUP_REMOVED lines=13> */
.L_x_1:


//--------------------- .nv.global.init           --------------------------
	.section	.nv.global.init,"aw",@progbits
.nv.global.init:
	.type		_$_str,@object
	.size		_$_str,(_$_str_$_2 - _$_str)
_$_str:
        /*0000*/ 	.byte	0x5f, 0x5f, 0x43, 0x55, 0x44, 0x41, 0x5f, 0x46, 0x54, 0x5a, 0x00
	.type		_$_str_$_2,@object
	.size		_$_str_$_2,(.L_1 - _$_str_$_2)
_$_str_$_2:
        /*000b*/ 	.byte	0x5f, 0x5f, 0x43, 0x55, 0x44, 0x41, 0x5f, 0x50, 0x52, 0x45, 0x43, 0x5f, 0x53, 0x51, 0x52, 0x54
        /*001b*/ 	.byte	0x00
.L_1:


//--------------------- .nv.constant0.triton_poi_fused__native_batch_norm_legit_no_training_13 --------------------------
	.section	.nv.constant0.triton_poi_fused__native_batch_norm_legit_no_training_13,"a",@progbits
	.sectionflags	@""
	.align	4
.nv.constant0.triton_poi_fused__native_batch_norm_legit_no_training_13:
	.zero		580
